	.headerflags	@"EF_CUDA_TEXMODE_UNIFIED EF_CUDA_64BIT_ADDRESS EF_CUDA_ACCELERATORS EF_CUDA_SM90 EF_CUDA_VIRTUAL_SM(EF_CUDA_SM90)"
	.elftype	@"ET_EXEC"


//--------------------- .nv.info                  --------------------------
	.section	.nv.info,"",@"SHT_CUDA_INFO"
	.align	4


	//----- nvinfo : EIATTR_REGCOUNT
	.align		4
        /*0000*/ 	.byte	0x04, 0x2f
        /*0002*/ 	.short	(.L_1 - .L_0)
	.align		4
.L_0:
        /*0004*/ 	.word	index@(triton_poi_fused__unsafe_index_add_mul_sub_31)
        /*0008*/ 	.word	0x00000014


	//----- nvinfo : EIATTR_MIN_STACK_SIZE
	.align		4
.L_1:
        /*000c*/ 	.byte	0x04, 0x12
        /*000e*/ 	.short	(.L_3 - .L_2)
	.align		4
.L_2:
        /*0010*/ 	.word	index@(triton_poi_fused__unsafe_index_add_mul_sub_31)
        /*0014*/ 	.word	0x00000000


	//----- nvinfo : EIATTR_FRAME_SIZE
	.align		4
.L_3:
        /*0018*/ 	.byte	0x04, 0x11
        /*001a*/ 	.short	(.L_5 - .L_4)
	.align		4
.L_4:
        /*001c*/ 	.word	index@(triton_poi_fused__unsafe_index_add_mul_sub_31)
        /*0020*/ 	.word	0x00000000


	//----- nvinfo : EIATTR_MIN_STACK_SIZE
	.align		4
.L_5:
        /*0024*/ 	.byte	0x04, 0x12
        /*0026*/ 	.short	(.L_7 - .L_6)
	.align		4
.L_6:
        /*0028*/ 	.word	index@(triton_poi_fused__unsafe_index_add_mul_sub_31)
        /*002c*/ 	.word	0x00000000
.L_7:


//--------------------- .nv.info.triton_poi_fused__unsafe_index_add_mul_sub_31 --------------------------
	.section	.nv.info.triton_poi_fused__unsafe_index_add_mul_sub_31,"",@"SHT_CUDA_INFO"
	.sectionflags	@""
	.align	4


	//----- nvinfo : EIATTR_CUDA_API_VERSION
	.align		4
        /*0000*/ 	.byte	0x04, 0x37
        /*0002*/ 	.short	(.L_9 - .L_8)
.L_8:
        /*0004*/ 	.word	0x0000007c


	//----- nvinfo : EIATTR_KPARAM_INFO
	.align		4
.L_9:
        /*0008*/ 	.byte	0x04, 0x17
        /*000a*/ 	.short	(.L_11 - .L_10)
.L_10:
        /*000c*/ 	.word	0x00000000
        /*0010*/ 	.short	0x0006
        /*0012*/ 	.short	0x0030
        /*0014*/ 	.byte	0x00, 0xf0, 0x11, 0x00


	//----- nvinfo : EIATTR_KPARAM_INFO
	.align		4
.L_11:
        /*0018*/ 	.byte	0x04, 0x17
        /*001a*/ 	.short	(.L_13 - .L_12)
.L_12:
        /*001c*/ 	.word	0x00000000
        /*0020*/ 	.short	0x0005
        /*0022*/ 	.short	0x0028
        /*0024*/ 	.byte	0x00, 0xf4, 0x21, 0x00


	//----- nvinfo : EIATTR_KPARAM_INFO
	.align		4
.L_13:
        /*0028*/ 	.byte	0x04, 0x17
        /*002a*/ 	.short	(.L_15 - .L_14)
.L_14:
        /*002c*/ 	.word	0x00000000
        /*0030*/ 	.short	0x0004
        /*0032*/ 	.short	0x0020
        /*0034*/ 	.byte	0x00, 0xf4, 0x21, 0x00


	//----- nvinfo : EIATTR_KPARAM_INFO
	.align		4
.L_15:
        /*0038*/ 	.byte	0x04, 0x17
        /*003a*/ 	.short	(.L_17 - .L_16)
.L_16:
        /*003c*/ 	.word	0x00000000
        /*0040*/ 	.short	0x0003
        /*0042*/ 	.short	0x0018
        /*0044*/ 	.byte	0x00, 0xf4, 0x21, 0x00


	//----- nvinfo : EIATTR_KPARAM_INFO
	.align		4
.L_17:
        /*0048*/ 	.byte	0x04, 0x17
        /*004a*/ 	.short	(.L_19 - .L_18)
.L_18:
        /*004c*/ 	.word	0x00000000
        /*0050*/ 	.short	0x0002
        /*0052*/ 	.short	0x0010
        /*0054*/ 	.byte	0x00, 0xf4, 0x21, 0x00


	//----- nvinfo : EIATTR_KPARAM_INFO
	.align		4
.L_19:
        /*0058*/ 	.byte	0x04, 0x17
        /*005a*/ 	.short	(.L_21 - .L_20)
.L_20:
        /*005c*/ 	.word	0x00000000
        /*0060*/ 	.short	0x0001
        /*0062*/ 	.short	0x0008
        /*0064*/ 	.byte	0x00, 0xf4, 0x21, 0x00


	//----- nvinfo : EIATTR_KPARAM_INFO
	.align		4
.L_21:
        /*0068*/ 	.byte	0x04, 0x17
        /*006a*/ 	.short	(.L_23 - .L_22)
.L_22:
        /*006c*/ 	.word	0x00000000
        /*0070*/ 	.short	0x0000
        /*0072*/ 	.short	0x0000
        /*0074*/ 	.byte	0x00, 0xf4, 0x21, 0x00


	//----- nvinfo : EIATTR_SPARSE_MMA_MASK
	.align		4
.L_23:
        /*0078*/ 	.byte	0x03, 0x50
        /*007a*/ 	.short	0x0000


	//----- nvinfo : EIATTR_MAXREG_COUNT
	.align		4
        /*007c*/ 	.byte	0x03, 0x1b
        /*007e*/ 	.short	0x00ff


	//----- nvinfo : EIATTR_EXIT_INSTR_OFFSETS
	.align		4
        /*0080*/ 	.byte	0x04, 0x1c
        /*0082*/ 	.short	(.L_25 - .L_24)


	//   ....[0]....
.L_24:
        /*0084*/ 	.word	0x000003b0


	//----- nvinfo : EIATTR_REQNTID
	.align		4
.L_25:
        /*0088*/ 	.byte	0x04, 0x10
        /*008a*/ 	.short	(.L_27 - .L_26)
.L_26:
        /*008c*/ 	.word	0x00000080
        /*0090*/ 	.word	0x00000001
        /*0094*/ 	.word	0x00000001


	//----- nvinfo : EIATTR_CBANK_PARAM_SIZE
	.align		4
.L_27:
        /*0098*/ 	.byte	0x03, 0x19
        /*009a*/ 	.short	0x0034


	//----- nvinfo : EIATTR_PARAM_CBANK
	.align		4
        /*009c*/ 	.byte	0x04, 0x0a
        /*009e*/ 	.short	(.L_29 - .L_28)
	.align		4
.L_28:
        /*00a0*/ 	.word	index@(.nv.constant0.triton_poi_fused__unsafe_index_add_mul_sub_31)
        /*00a4*/ 	.short	0x0210
        /*00a6*/ 	.short	0x0034


	//----- nvinfo : EIATTR_SW_WAR
	.align		4
.L_29:
        /*00a8*/ 	.byte	0x04, 0x36
        /*00aa*/ 	.short	(.L_31 - .L_30)
.L_30:
        /*00ac*/ 	.word	0x00000008
.L_31:


//--------------------- .nv.callgraph             --------------------------
	.section	.nv.callgraph,"",@"SHT_CUDA_CALLGRAPH"
	.align	4
	.sectionentsize	8
	.align		4
        /*0000*/ 	.word	0x00000000
	.align		4
        /*0004*/ 	.word	0xffffffff
	.align		4
        /*0008*/ 	.word	0x00000000
	.align		4
        /*000c*/ 	.word	0xfffffffe
	.align		4
        /*0010*/ 	.word	0x00000000
	.align		4
        /*0014*/ 	.word	0xfffffffd
	.align		4
        /*0018*/ 	.word	0x00000000
	.align		4
        /*001c*/ 	.word	0xfffffffc


//--------------------- .text.triton_poi_fused__unsafe_index_add_mul_sub_31 --------------------------
	.section	.text.triton_poi_fused__unsafe_index_add_mul_sub_31,"ax",@progbits
	.align	128
        .global         triton_poi_fused__unsafe_index_add_mul_sub_31
        .type           triton_poi_fused__unsafe_index_add_mul_sub_31,@function
        .size           triton_poi_fused__unsafe_index_add_mul_sub_31,(.L_x_1 - triton_poi_fused__unsafe_index_add_mul_sub_31)
        .other          triton_poi_fused__unsafe_index_add_mul_sub_31,@"STO_CUDA_ENTRY STV_DEFAULT"
triton_poi_fused__unsafe_index_add_mul_sub_31:
.text.triton_poi_fused__unsafe_index_add_mul_sub_31:
[----:B------:R-:W-:Y:S01]  /*0000*/  LDC R1, c[0x0][0x28] ;  /* 0x00000a00ff017b82 */ /* 0x000fe20000000800 */
[----:B------:R-:W1:Y:S07]  /*0010*/  S2R R3, SR_TID.X ;  /* 0x0000000000037919 */ /* 0x000e6e0000002100 */
[----:B------:R-:W2:Y:S01]  /*0020*/  LDC.64 R8, c[0x0][0x210] ;  /* 0x00008400ff087b82 */ /* 0x000ea20000000a00 */
[----:B------:R-:W-:Y:S01]  /*0030*/  ULDC.64 UR4, c[0x0][0x208] ;  /* 0x0000820000047ab9 */ /* 0x000fe20000000a00 */
[----:B------:R-:W-:Y:S01]  /*0040*/  ULDC.64 UR6, c[0x0][0x220] ;  /* 0x0000880000067ab9 */ /* 0x000fe20000000a00 */
[----:B------:R-:W3:Y:S05]  /*0050*/  S2R R4, SR_CTAID.X ;  /* 0x0000000000047919 */ /* 0x000eea0000002500 */
[----:B------:R-:W4:Y:S01]  /*0060*/  LDC.64 R10, c[0x0][0x218] ;  /* 0x00008600ff0a7b82 */ /* 0x000f220000000a00 */
[----:B-1----:R-:W-:-:S05]  /*0070*/  LOP3.LUT R3, R3, 0x7f, RZ, 0xc0, !PT ;  /* 0x0000007f03037812 */ /* 0x002fca00078ec0ff */
[----:B---3--:R-:W-:-:S05]  /*0080*/  IMAD R0, R4, 0x80, R3 ;  /* 0x0000008004007824 */ /* 0x008fca00078e0203 */
[----:B------:R-:W-:-:S04]  /*0090*/  SHF.R.S32.HI R3, RZ, 0x1f, R0 ;  /* 0x0000001fff037819 */ /* 0x000fc80000011400 */
[----:B------:R-:W-:-:S04]  /*00a0*/  LEA.HI R5, R3, R0, RZ, 0x3 ;  /* 0x0000000003057211 */ /* 0x000fc800078f18ff */
[----:B------:R-:W-:Y:S02]  /*00b0*/  SHF.R.S32.HI R6, RZ, 0x3, R5 ;  /* 0x00000003ff067819 */ /* 0x000fe40000011405 */
[----:B------:R-:W-:Y:S02]  /*00c0*/  LOP3.LUT R5, R5, 0xfffffff8, RZ, 0xc0, !PT ;  /* 0xfffffff805057812 */ /* 0x000fe400078ec0ff */
[----:B------:R-:W-:-:S04]  /*00d0*/  LEA.HI R2, R6, R6, RZ, 0x3 ;  /* 0x0000000606027211 */ /* 0x000fc800078f18ff */
[----:B------:R-:W-:Y:S02]  /*00e0*/  LOP3.LUT R7, R2, 0xfffffff8, RZ, 0xc0, !PT ;  /* 0xfffffff802077812 */ /* 0x000fe400078ec0ff */
[----:B------:R-:W1:Y:S03]  /*00f0*/  LDC.64 R2, c[0x0][0x228] ;  /* 0x00008a00ff027b82 */ /* 0x000e660000000a00 */
[----:B------:R-:W-:-:S04]  /*0100*/  IMAD.IADD R7, R6, 0x1, -R7 ;  /* 0x0000000106077824 */ /* 0x000fc800078e0a07 */
[----:B--2---:R-:W-:-:S06]  /*0110*/  IMAD.WIDE R8, R7, 0x8, R8 ;  /* 0x0000000807087825 */ /* 0x004fcc00078e0208 */
[----:B------:R-:W2:Y:S01]  /*0120*/  LDG.E.EL.64 R8, desc[UR4][R8.64] ;  /* 0x0000000408087981 */ /* 0x000ea2000c2e1b00 */
[----:B------:R-:W-:-:S04]  /*0130*/  IMAD.IADD R5, R0, 0x1, -R5 ;  /* 0x0000000100057824 */ /* 0x000fc800078e0a05 */
[----:B----4-:R-:W-:-:S04]  /*0140*/  IMAD.WIDE R10, R5, 0x8, R10 ;  /* 0x00000008050a7825 */ /* 0x010fc800078e020a */
[----:B-1----:R-:W-:Y:S02]  /*0150*/  IMAD.WIDE R6, R5, 0x8, R2 ;  /* 0x0000000805067825 */ /* 0x002fe400078e0202 */
[----:B------:R-:W3:Y:S04]  /*0160*/  LDG.E.EL.64 R10, desc[UR4][R10.64] ;  /* 0x000000040a0a7981 */ /* 0x000ee8000c2e1b00 */
[----:B------:R-:W4:Y:S01]  /*0170*/  LDG.E.EL.64 R6, desc[UR4][R6.64] ;  /* 0x0000000406067981 */ /* 0x000f22000c2e1b00 */
[----:B--2---:R-:W-:-:S04]  /*0180*/  SHF.R.U32.HI R3, RZ, 0x1b, R9 ;  /* 0x0000001bff037819 */ /* 0x004fc80000011609 */
[----:B------:R-:W-:-:S04]  /*0190*/  LOP3.LUT R3, R3, 0x10, RZ, 0xc0, !PT ;  /* 0x0000001003037812 */ /* 0x000fc800078ec0ff */
[----:B------:R-:W-:Y:S02]  /*01a0*/  IADD3 R16, P0, R8, R3, RZ ;  /* 0x0000000308107210 */ /* 0x000fe40007f1e0ff */
[----:B------:R-:W1:Y:S01]  /*01b0*/  LDC.64 R2, c[0x0][0x230] ;  /* 0x00008c00ff027b82 */ /* 0x000e620000000a00 */
[----:B---3--:R-:W-:Y:S02]  /*01c0*/  LEA R14, P1, R10, UR6, 0x2 ;  /* 0x000000060a0e7c11 */ /* 0x008fe4000f8210ff */
[----:B------:R-:W-:Y:S01]  /*01d0*/  IMAD.X R17, RZ, RZ, R9, P0 ;  /* 0x000000ffff117224 */ /* 0x000fe200000e0609 */
[----:B------:R-:W-:Y:S02]  /*01e0*/  SHF.R.S32.HI R9, RZ, 0x18, R4 ;  /* 0x00000018ff097819 */ /* 0x000fe40000011404 */
[----:B------:R-:W-:Y:S02]  /*01f0*/  SHF.R.U32.HI R13, RZ, 0x19, R11 ;  /* 0x00000019ff0d7819 */ /* 0x000fe4000001160b */
[----:B------:R-:W-:-:S02]  /*0200*/  SGXT R9, R9, 0x1 ;  /* 0x000000010909781a */ /* 0x000fc40000000200 */
[----:B----4-:R-:W-:Y:S02]  /*0210*/  SHF.R.U32.HI R4, RZ, 0x19, R7 ;  /* 0x00000019ff047819 */ /* 0x010fe40000011607 */
[----:B------:R-:W-:Y:S01]  /*0220*/  LEA.HI.X R15, R10, UR7, R11, 0x2, P1 ;  /* 0x000000070a0f7c11 */ /* 0x000fe200088f140b */
[----:B------:R-:W-:Y:S01]  /*0230*/  IMAD.SHL.U32 R10, R16, 0x40, RZ ;  /* 0x00000040100a7824 */ /* 0x000fe200078e00ff */
[----:B------:R-:W-:Y:S02]  /*0240*/  LEA R11, P2, R6, UR6, 0x2 ;  /* 0x00000006060b7c11 */ /* 0x000fe4000f8410ff */
[----:B------:R-:W-:Y:S02]  /*0250*/  LOP3.LUT R4, R4, 0x40, RZ, 0xc0, !PT ;  /* 0x0000004004047812 */ /* 0x000fe400078ec0ff */
[----:B------:R-:W-:Y:S02]  /*0260*/  LEA.HI R9, R9, R0, RZ, 0x6 ;  /* 0x0000000009097211 */ /* 0x000fe400078f30ff */
[----:B------:R-:W-:-:S02]  /*0270*/  LOP3.LUT R13, R13, 0x40, RZ, 0xc0, !PT ;  /* 0x000000400d0d7812 */ /* 0x000fc400078ec0ff */
[----:B------:R-:W-:Y:S02]  /*0280*/  LEA.HI.X R7, R6, UR7, R7, 0x2, P2 ;  /* 0x0000000706077c11 */ /* 0x000fe400090f1407 */
[----:B------:R-:W-:Y:S01]  /*0290*/  IADD3 R6, P2, P3, R10, R11, R4 ;  /* 0x0000000b0a067210 */ /* 0x000fe20007b5e004 */
[----:B------:R-:W-:Y:S01]  /*02a0*/  IMAD.SHL.U32 R4, R9, 0x4, RZ ;  /* 0x0000000409047824 */ /* 0x000fe200078e00ff */
[----:B------:R-:W-:Y:S01]  /*02b0*/  SHF.L.U64.HI R12, R16, 0x6, R17 ;  /* 0x00000006100c7819 */ /* 0x000fe20000010211 */
[----:B-1----:R-:W-:Y:S01]  /*02c0*/  IMAD.WIDE R2, R5, 0x4, R2 ;  /* 0x0000000405027825 */ /* 0x002fe200078e0202 */
[----:B------:R-:W-:Y:S02]  /*02d0*/  IADD3 R8, P1, P0, R10, R14, R13 ;  /* 0x0000000e0a087210 */ /* 0x000fe4000783e00d */
[C---:B------:R-:W-:Y:S02]  /*02e0*/  IADD3.X R7, R12.reuse, R7, RZ, P2, P3 ;  /* 0x000000070c077210 */ /* 0x040fe400017e64ff */
[----:B------:R-:W-:Y:S01]  /*02f0*/  IADD3.X R9, R12, R15, RZ, P1, P0 ;  /* 0x0000000f0c097210 */ /* 0x000fe20000fe04ff */
[----:B------:R-:W2:Y:S01]  /*0300*/  LDG.E.EL R2, desc[UR4][R2.64] ;  /* 0x0000000402027981 */ /* 0x000ea2000c2e1900 */
[----:B------:R-:W-:-:S02]  /*0310*/  LOP3.LUT R11, R4, 0xffffff00, RZ, 0xc0, !PT ;  /* 0xffffff00040b7812 */ /* 0x000fc400078ec0ff */
[----:B------:R-:W1:Y:S03]  /*0320*/  LDC.64 R4, c[0x0][0x238] ;  /* 0x00008e00ff047b82 */ /* 0x000e660000000a00 */
[----:B------:R-:W-:-:S04]  /*0330*/  IMAD.WIDE R8, R11, 0x4, R8 ;  /* 0x000000040b087825 */ /* 0x000fc800078e0208 */
[----:B------:R-:W-:Y:S02]  /*0340*/  IMAD.WIDE R6, R11, 0x4, R6 ;  /* 0x000000040b067825 */ /* 0x000fe400078e0206 */
[----:B------:R-:W3:Y:S04]  /*0350*/  LDG.E.EL R9, desc[UR4][R8.64] ;  /* 0x0000000408097981 */ /* 0x000ee8000c2e1900 */
[----:B------:R-:W3:Y:S01]  /*0360*/  LDG.E.EL R6, desc[UR4][R6.64] ;  /* 0x0000000406067981 */ /* 0x000ee2000c2e1900 */
[----:B-1----:R-:W-:-:S04]  /*0370*/  IMAD.WIDE R4, R0, 0x4, R4 ;  /* 0x0000000400047825 */ /* 0x002fc800078e0204 */
[----:B---3--:R-:W-:-:S04]  /*0380*/  FADD R10, -R9, R6 ;  /* 0x00000006090a7221 */ /* 0x008fc80000000100 */
[----:B--2---:R-:W-:-:S05]  /*0390*/  FFMA R11, R2, R10, R9 ;  /* 0x0000000a020b7223 */ /* 0x004fca0000000009 */
[----:B------:R-:W-:Y:S01]  /*03a0*/  STG.E desc[UR4][R4.64], R11 ;  /* 0x0000000b04007986 */ /* 0x000fe2000c101904 */
[----:B------:R-:W-:Y:S05]  /*03b0*/  EXIT ;  /* 0x000000000000794d */ /* 0x000fea0003800000 */
.L_x_0:
[----:B------:R-:W-:-:S00]  /*03c0*/  BRA `(.L_x_0) ;  /* 0xfffffffc00fc7947 */ /* 0x000fc0000383ffff */
[----:B------:R-:W-:-:S00]  /*03d0*/  NOP ;  /* 0x0000000000007918 */ /* 0x000fc00000000000 */
        /* <DEDUP_REMOVED lines=10> */
.L_x_1:


//--------------------- .nv.constant0.triton_poi_fused__unsafe_index_add_mul_sub_31 --------------------------
	.section	.nv.constant0.triton_poi_fused__unsafe_index_add_mul_sub_31,"a",@progbits
	.sectionflags	@""
	.align	4
.nv.constant0.triton_poi_fused__unsafe_index_add_mul_sub_31:
	.zero		580
